//
// Generated by NVIDIA NVVM Compiler
//
// Compiler Build ID: CL-36424714
// Cuda compilation tools, release 13.0, V13.0.88
// Based on NVVM 20.0.0
//

.version 9.0
.target sm_100
.address_size 64

// _ZZ14update_inversePfS_iiiE6Ainv_u has been demoted
// _ZZ14update_inversePfS_iiiE8Ainv_u_k has been demoted

.entry _Z14update_inversePfS_iii(
	.param .u64 .ptr .align 1 _Z14update_inversePfS_iii_param_0,
	.param .u64 .ptr .align 1 _Z14update_inversePfS_iii_param_1,
	.param .u32 _Z14update_inversePfS_iii_param_2,
	.param .u32 _Z14update_inversePfS_iii_param_3,
	.param .u32 _Z14update_inversePfS_iii_param_4
)
{
	.reg .pred 	%p<28>;
	.reg .b32 	%r<134>;
	.reg .b32 	%f<164>;
	.reg .b64 	%rd<89>;
	// demoted variable
	.shared .align 4 .b8 _ZZ14update_inversePfS_iiiE6Ainv_u[256];
	// demoted variable
	.shared .align 4 .b8 _ZZ14update_inversePfS_iiiE8Ainv_u_k[256];
	ld.param.u64 	%rd15, [_Z14update_inversePfS_iii_param_0];
	ld.param.u64 	%rd16, [_Z14update_inversePfS_iii_param_1];
	ld.param.u32 	%r77, [_Z14update_inversePfS_iii_param_2];
	ld.param.u32 	%r78, [_Z14update_inversePfS_iii_param_3];
	cvta.to.global.u64 	%rd1, %rd16;
	cvta.to.global.u64 	%rd2, %rd15;
	mov.u32 	%r1, %tid.x;
	shl.b32 	%r79, %r1, 2;
	mov.u32 	%r80, _ZZ14update_inversePfS_iiiE6Ainv_u;
	add.s32 	%r2, %r80, %r79;
	mov.b32 	%r81, 0;
	st.shared.u32 	[%r2], %r81;
	bar.sync 	0;
	setp.lt.s32 	%p1, %r77, 1;
	@%p1 bra 	$L__BB0_47;
	ld.shared.f32 	%f162, [%r2];
	setp.lt.u32 	%p2, %r77, 16;
	mov.b32 	%r110, 0;
	@%p2 bra 	$L__BB0_4;
	and.b32  	%r83, %r77, 2147483632;
	neg.s32 	%r130, %r83;
	mad.lo.s32 	%r128, %r78, 15, %r1;
	mad.lo.s32 	%r127, %r78, 14, %r1;
	mad.lo.s32 	%r126, %r78, 13, %r1;
	mad.lo.s32 	%r125, %r78, 12, %r1;
	mad.lo.s32 	%r124, %r78, 11, %r1;
	mad.lo.s32 	%r123, %r78, 10, %r1;
	mad.lo.s32 	%r122, %r78, 9, %r1;
	shl.b32 	%r84, %r78, 3;
	add.s32 	%r121, %r1, %r84;
	mad.lo.s32 	%r120, %r78, 7, %r1;
	mad.lo.s32 	%r119, %r78, 6, %r1;
	mad.lo.s32 	%r118, %r78, 5, %r1;
	shl.b32 	%r85, %r78, 2;
	add.s32 	%r117, %r1, %r85;
	mad.lo.s32 	%r116, %r78, 3, %r1;
	shl.b32 	%r86, %r78, 1;
	add.s32 	%r115, %r1, %r86;
	add.s64 	%rd86, %rd1, 32;
	add.s32 	%r114, %r1, %r78;
	mov.u32 	%r129, %r1;
$L__BB0_3:
	.pragma "nounroll";
	and.b32  	%r110, %r77, 2147483632;
	mul.wide.u32 	%rd17, %r129, 4;
	add.s64 	%rd18, %rd2, %rd17;
	ld.global.f32 	%f16, [%rd18];
	ld.global.f32 	%f17, [%rd86+-32];
	fma.rn.f32 	%f18, %f16, %f17, %f162;
	mul.wide.u32 	%rd19, %r114, 4;
	add.s64 	%rd20, %rd2, %rd19;
	ld.global.f32 	%f19, [%rd20];
	ld.global.f32 	%f20, [%rd86+-28];
	fma.rn.f32 	%f21, %f19, %f20, %f18;
	mul.wide.u32 	%rd21, %r115, 4;
	add.s64 	%rd22, %rd2, %rd21;
	ld.global.f32 	%f22, [%rd22];
	ld.global.f32 	%f23, [%rd86+-24];
	fma.rn.f32 	%f24, %f22, %f23, %f21;
	mul.wide.u32 	%rd23, %r116, 4;
	add.s64 	%rd24, %rd2, %rd23;
	ld.global.f32 	%f25, [%rd24];
	ld.global.f32 	%f26, [%rd86+-20];
	fma.rn.f32 	%f27, %f25, %f26, %f24;
	mul.wide.u32 	%rd25, %r117, 4;
	add.s64 	%rd26, %rd2, %rd25;
	ld.global.f32 	%f28, [%rd26];
	ld.global.f32 	%f29, [%rd86+-16];
	fma.rn.f32 	%f30, %f28, %f29, %f27;
	mul.wide.u32 	%rd27, %r118, 4;
	add.s64 	%rd28, %rd2, %rd27;
	ld.global.f32 	%f31, [%rd28];
	ld.global.f32 	%f32, [%rd86+-12];
	fma.rn.f32 	%f33, %f31, %f32, %f30;
	mul.wide.u32 	%rd29, %r119, 4;
	add.s64 	%rd30, %rd2, %rd29;
	ld.global.f32 	%f34, [%rd30];
	ld.global.f32 	%f35, [%rd86+-8];
	fma.rn.f32 	%f36, %f34, %f35, %f33;
	mul.wide.u32 	%rd31, %r120, 4;
	add.s64 	%rd32, %rd2, %rd31;
	ld.global.f32 	%f37, [%rd32];
	ld.global.f32 	%f38, [%rd86+-4];
	fma.rn.f32 	%f39, %f37, %f38, %f36;
	mul.wide.u32 	%rd33, %r121, 4;
	add.s64 	%rd34, %rd2, %rd33;
	ld.global.f32 	%f40, [%rd34];
	ld.global.f32 	%f41, [%rd86];
	fma.rn.f32 	%f42, %f40, %f41, %f39;
	mul.wide.u32 	%rd35, %r122, 4;
	add.s64 	%rd36, %rd2, %rd35;
	ld.global.f32 	%f43, [%rd36];
	ld.global.f32 	%f44, [%rd86+4];
	fma.rn.f32 	%f45, %f43, %f44, %f42;
	mul.wide.u32 	%rd37, %r123, 4;
	add.s64 	%rd38, %rd2, %rd37;
	ld.global.f32 	%f46, [%rd38];
	ld.global.f32 	%f47, [%rd86+8];
	fma.rn.f32 	%f48, %f46, %f47, %f45;
	mul.wide.u32 	%rd39, %r124, 4;
	add.s64 	%rd40, %rd2, %rd39;
	ld.global.f32 	%f49, [%rd40];
	ld.global.f32 	%f50, [%rd86+12];
	fma.rn.f32 	%f51, %f49, %f50, %f48;
	mul.wide.u32 	%rd41, %r125, 4;
	add.s64 	%rd42, %rd2, %rd41;
	ld.global.f32 	%f52, [%rd42];
	ld.global.f32 	%f53, [%rd86+16];
	fma.rn.f32 	%f54, %f52, %f53, %f51;
	mul.wide.u32 	%rd43, %r126, 4;
	add.s64 	%rd44, %rd2, %rd43;
	ld.global.f32 	%f55, [%rd44];
	ld.global.f32 	%f56, [%rd86+20];
	fma.rn.f32 	%f57, %f55, %f56, %f54;
	mul.wide.u32 	%rd45, %r127, 4;
	add.s64 	%rd46, %rd2, %rd45;
	ld.global.f32 	%f58, [%rd46];
	ld.global.f32 	%f59, [%rd86+24];
	fma.rn.f32 	%f60, %f58, %f59, %f57;
	mul.wide.u32 	%rd47, %r128, 4;
	add.s64 	%rd48, %rd2, %rd47;
	ld.global.f32 	%f61, [%rd48];
	ld.global.f32 	%f62, [%rd86+28];
	fma.rn.f32 	%f162, %f61, %f62, %f60;
	add.s32 	%r130, %r130, 16;
	shl.b32 	%r87, %r78, 4;
	add.s32 	%r129, %r129, %r87;
	add.s32 	%r128, %r128, %r87;
	add.s32 	%r127, %r127, %r87;
	add.s32 	%r126, %r126, %r87;
	add.s32 	%r125, %r125, %r87;
	add.s32 	%r124, %r124, %r87;
	add.s32 	%r123, %r123, %r87;
	add.s32 	%r122, %r122, %r87;
	add.s32 	%r121, %r121, %r87;
	add.s32 	%r120, %r120, %r87;
	add.s32 	%r119, %r119, %r87;
	add.s32 	%r118, %r118, %r87;
	add.s32 	%r117, %r117, %r87;
	add.s32 	%r116, %r116, %r87;
	add.s32 	%r115, %r115, %r87;
	add.s64 	%rd86, %rd86, 64;
	add.s32 	%r114, %r114, %r87;
	setp.eq.s32 	%p3, %r130, 0;
	@%p3 bra 	$L__BB0_4;
	bra.uni 	$L__BB0_3;
$L__BB0_4:
	and.b32  	%r20, %r77, 15;
	setp.eq.s32 	%p4, %r20, 0;
	@%p4 bra 	$L__BB0_13;
	and.b32  	%r21, %r77, 7;
	setp.lt.u32 	%p5, %r20, 8;
	@%p5 bra 	$L__BB0_7;
	mad.lo.s32 	%r88, %r110, %r78, %r1;
	mul.wide.u32 	%rd49, %r88, 4;
	add.s64 	%rd50, %rd2, %rd49;
	ld.global.f32 	%f64, [%rd50];
	mul.wide.u32 	%rd51, %r110, 4;
	add.s64 	%rd52, %rd1, %rd51;
	ld.global.f32 	%f65, [%rd52];
	fma.rn.f32 	%f66, %f64, %f65, %f162;
	add.s32 	%r89, %r88, %r78;
	mul.wide.u32 	%rd53, %r89, 4;
	add.s64 	%rd54, %rd2, %rd53;
	ld.global.f32 	%f67, [%rd54];
	ld.global.f32 	%f68, [%rd52+4];
	fma.rn.f32 	%f69, %f67, %f68, %f66;
	add.s32 	%r90, %r89, %r78;
	mul.wide.u32 	%rd55, %r90, 4;
	add.s64 	%rd56, %rd2, %rd55;
	ld.global.f32 	%f70, [%rd56];
	ld.global.f32 	%f71, [%rd52+8];
	fma.rn.f32 	%f72, %f70, %f71, %f69;
	add.s32 	%r91, %r90, %r78;
	mul.wide.u32 	%rd57, %r91, 4;
	add.s64 	%rd58, %rd2, %rd57;
	ld.global.f32 	%f73, [%rd58];
	ld.global.f32 	%f74, [%rd52+12];
	fma.rn.f32 	%f75, %f73, %f74, %f72;
	add.s32 	%r92, %r91, %r78;
	mul.wide.u32 	%rd59, %r92, 4;
	add.s64 	%rd60, %rd2, %rd59;
	ld.global.f32 	%f76, [%rd60];
	ld.global.f32 	%f77, [%rd52+16];
	fma.rn.f32 	%f78, %f76, %f77, %f75;
	add.s32 	%r93, %r92, %r78;
	mul.wide.u32 	%rd61, %r93, 4;
	add.s64 	%rd62, %rd2, %rd61;
	ld.global.f32 	%f79, [%rd62];
	ld.global.f32 	%f80, [%rd52+20];
	fma.rn.f32 	%f81, %f79, %f80, %f78;
	add.s32 	%r94, %r93, %r78;
	mul.wide.u32 	%rd63, %r94, 4;
	add.s64 	%rd64, %rd2, %rd63;
	ld.global.f32 	%f82, [%rd64];
	ld.global.f32 	%f83, [%rd52+24];
	fma.rn.f32 	%f84, %f82, %f83, %f81;
	add.s32 	%r95, %r94, %r78;
	mul.wide.u32 	%rd65, %r95, 4;
	add.s64 	%rd66, %rd2, %rd65;
	ld.global.f32 	%f85, [%rd66];
	ld.global.f32 	%f86, [%rd52+28];
	fma.rn.f32 	%f162, %f85, %f86, %f84;
	add.s32 	%r110, %r110, 8;
$L__BB0_7:
	setp.eq.s32 	%p6, %r21, 0;
	@%p6 bra 	$L__BB0_13;
	and.b32  	%r24, %r77, 3;
	setp.lt.u32 	%p7, %r21, 4;
	@%p7 bra 	$L__BB0_10;
	mad.lo.s32 	%r96, %r110, %r78, %r1;
	mul.wide.u32 	%rd67, %r96, 4;
	add.s64 	%rd68, %rd2, %rd67;
	ld.global.f32 	%f88, [%rd68];
	mul.wide.u32 	%rd69, %r110, 4;
	add.s64 	%rd70, %rd1, %rd69;
	ld.global.f32 	%f89, [%rd70];
	fma.rn.f32 	%f90, %f88, %f89, %f162;
	add.s32 	%r97, %r96, %r78;
	mul.wide.u32 	%rd71, %r97, 4;
	add.s64 	%rd72, %rd2, %rd71;
	ld.global.f32 	%f91, [%rd72];
	ld.global.f32 	%f92, [%rd70+4];
	fma.rn.f32 	%f93, %f91, %f92, %f90;
	add.s32 	%r98, %r97, %r78;
	mul.wide.u32 	%rd73, %r98, 4;
	add.s64 	%rd74, %rd2, %rd73;
	ld.global.f32 	%f94, [%rd74];
	ld.global.f32 	%f95, [%rd70+8];
	fma.rn.f32 	%f96, %f94, %f95, %f93;
	add.s32 	%r99, %r98, %r78;
	mul.wide.u32 	%rd75, %r99, 4;
	add.s64 	%rd76, %rd2, %rd75;
	ld.global.f32 	%f97, [%rd76];
	ld.global.f32 	%f98, [%rd70+12];
	fma.rn.f32 	%f162, %f97, %f98, %f96;
	add.s32 	%r110, %r110, 4;
$L__BB0_10:
	setp.eq.s32 	%p8, %r24, 0;
	@%p8 bra 	$L__BB0_13;
	mul.wide.u32 	%rd77, %r110, 4;
	add.s64 	%rd85, %rd1, %rd77;
	mad.lo.s32 	%r113, %r110, %r78, %r1;
	neg.s32 	%r112, %r24;
$L__BB0_12:
	.pragma "nounroll";
	mul.wide.u32 	%rd78, %r113, 4;
	add.s64 	%rd79, %rd2, %rd78;
	ld.global.f32 	%f99, [%rd79];
	ld.global.f32 	%f100, [%rd85];
	fma.rn.f32 	%f162, %f99, %f100, %f162;
	add.s64 	%rd85, %rd85, 4;
	add.s32 	%r113, %r113, %r78;
	add.s32 	%r112, %r112, 1;
	setp.ne.s32 	%p9, %r112, 0;
	@%p9 bra 	$L__BB0_12;
$L__BB0_13:
	st.shared.f32 	[%r2], %f162;
	shl.b32 	%r101, %r1, 2;
	mov.u32 	%r102, _ZZ14update_inversePfS_iiiE8Ainv_u_k;
	add.s32 	%r33, %r102, %r101;
	add.s32 	%r34, %r33, %r101;
	add.s32 	%r35, %r77, -1;
	setp.lt.u32 	%p10, %r77, 65;
	mov.b32 	%r133, 0;
	@%p10 bra 	$L__BB0_36;
	shr.u32 	%r104, %r35, 6;
	add.s32 	%r105, %r104, 1;
	mul.wide.u32 	%rd80, %r1, 4;
	add.s64 	%rd81, %rd80, 256;
	add.s64 	%rd88, %rd1, %rd81;
	add.s64 	%rd87, %rd2, %rd81;
	and.b32  	%r106, %r105, 134217726;
	neg.s32 	%r131, %r106;
	mov.b32 	%r133, 0;
$L__BB0_15:
	setp.gt.u32 	%p11, %r1, 15;
	ld.global.f32 	%f101, [%rd87+-256];
	ld.global.f32 	%f102, [%rd88+-256];
	mul.f32 	%f103, %f101, %f102;
	st.shared.f32 	[%r33], %f103;
	bar.sync 	0;
	@%p11 bra 	$L__BB0_17;
	ld.shared.f32 	%f104, [%r34];
	ld.shared.f32 	%f105, [%r34+4];
	add.f32 	%f106, %f104, %f105;
	st.shared.f32 	[%r33], %f106;
$L__BB0_17:
	setp.gt.u32 	%p12, %r1, 7;
	@%p12 bra 	$L__BB0_19;
	ld.shared.f32 	%f107, [%r34];
	ld.shared.f32 	%f108, [%r34+4];
	add.f32 	%f109, %f107, %f108;
	st.shared.f32 	[%r33], %f109;
$L__BB0_19:
	setp.gt.u32 	%p13, %r1, 3;
	@%p13 bra 	$L__BB0_21;
	ld.shared.f32 	%f110, [%r34];
	ld.shared.f32 	%f111, [%r34+4];
	add.f32 	%f112, %f110, %f111;
	st.shared.f32 	[%r33], %f112;
$L__BB0_21:
	setp.gt.u32 	%p14, %r1, 1;
	@%p14 bra 	$L__BB0_23;
	ld.shared.f32 	%f113, [%r34];
	ld.shared.f32 	%f114, [%r34+4];
	add.f32 	%f115, %f113, %f114;
	st.shared.f32 	[%r33], %f115;
$L__BB0_23:
	setp.ne.s32 	%p15, %r1, 0;
	@%p15 bra 	$L__BB0_25;
	ld.shared.f32 	%f116, [%r34];
	ld.shared.f32 	%f117, [%r34+4];
	add.f32 	%f118, %f116, %f117;
	st.shared.f32 	[%r33], %f118;
$L__BB0_25:
	setp.gt.u32 	%p16, %r1, 15;
	ld.global.f32 	%f119, [%rd87];
	ld.global.f32 	%f120, [%rd88];
	mul.f32 	%f121, %f119, %f120;
	st.shared.f32 	[%r33], %f121;
	bar.sync 	0;
	@%p16 bra 	$L__BB0_27;
	ld.shared.f32 	%f122, [%r34];
	ld.shared.f32 	%f123, [%r34+4];
	add.f32 	%f124, %f122, %f123;
	st.shared.f32 	[%r33], %f124;
$L__BB0_27:
	setp.gt.u32 	%p17, %r1, 7;
	@%p17 bra 	$L__BB0_29;
	ld.shared.f32 	%f125, [%r34];
	ld.shared.f32 	%f126, [%r34+4];
	add.f32 	%f127, %f125, %f126;
	st.shared.f32 	[%r33], %f127;
$L__BB0_29:
	setp.gt.u32 	%p18, %r1, 3;
	@%p18 bra 	$L__BB0_31;
	ld.shared.f32 	%f128, [%r34];
	ld.shared.f32 	%f129, [%r34+4];
	add.f32 	%f130, %f128, %f129;
	st.shared.f32 	[%r33], %f130;
$L__BB0_31:
	setp.gt.u32 	%p19, %r1, 1;
	@%p19 bra 	$L__BB0_33;
	ld.shared.f32 	%f131, [%r34];
	ld.shared.f32 	%f132, [%r34+4];
	add.f32 	%f133, %f131, %f132;
	st.shared.f32 	[%r33], %f133;
$L__BB0_33:
	setp.ne.s32 	%p20, %r1, 0;
	@%p20 bra 	$L__BB0_35;
	ld.shared.f32 	%f134, [%r34];
	ld.shared.f32 	%f135, [%r34+4];
	add.f32 	%f136, %f134, %f135;
	st.shared.f32 	[%r33], %f136;
$L__BB0_35:
	add.s32 	%r133, %r133, 128;
	add.s64 	%rd88, %rd88, 512;
	add.s64 	%rd87, %rd87, 512;
	add.s32 	%r131, %r131, 2;
	setp.ne.s32 	%p21, %r131, 0;
	@%p21 bra 	$L__BB0_15;
$L__BB0_36:
	and.b32  	%r107, %r35, 64;
	setp.ne.s32 	%p22, %r107, 0;
	@%p22 bra 	$L__BB0_47;
	add.s32 	%r108, %r133, %r1;
	mul.wide.u32 	%rd82, %r108, 4;
	add.s64 	%rd83, %rd2, %rd82;
	ld.global.f32 	%f137, [%rd83];
	add.s64 	%rd84, %rd1, %rd82;
	ld.global.f32 	%f138, [%rd84];
	mul.f32 	%f139, %f137, %f138;
	st.shared.f32 	[%r33], %f139;
	bar.sync 	0;
	setp.gt.u32 	%p23, %r1, 15;
	@%p23 bra 	$L__BB0_39;
	ld.shared.f32 	%f140, [%r34];
	ld.shared.f32 	%f141, [%r34+4];
	add.f32 	%f142, %f140, %f141;
	st.shared.f32 	[%r33], %f142;
$L__BB0_39:
	setp.gt.u32 	%p24, %r1, 7;
	@%p24 bra 	$L__BB0_41;
	ld.shared.f32 	%f143, [%r34];
	ld.shared.f32 	%f144, [%r34+4];
	add.f32 	%f145, %f143, %f144;
	st.shared.f32 	[%r33], %f145;
$L__BB0_41:
	setp.gt.u32 	%p25, %r1, 3;
	@%p25 bra 	$L__BB0_43;
	ld.shared.f32 	%f146, [%r34];
	ld.shared.f32 	%f147, [%r34+4];
	add.f32 	%f148, %f146, %f147;
	st.shared.f32 	[%r33], %f148;
$L__BB0_43:
	setp.gt.u32 	%p26, %r1, 1;
	@%p26 bra 	$L__BB0_45;
	ld.shared.f32 	%f149, [%r34];
	ld.shared.f32 	%f150, [%r34+4];
	add.f32 	%f151, %f149, %f150;
	st.shared.f32 	[%r33], %f151;
$L__BB0_45:
	setp.ne.s32 	%p27, %r1, 0;
	@%p27 bra 	$L__BB0_47;
	ld.shared.f32 	%f152, [%r34];
	ld.shared.f32 	%f153, [%r34+4];
	add.f32 	%f154, %f152, %f153;
	st.shared.f32 	[%r33], %f154;
$L__BB0_47:
	ret;

}


// ===== COMPILED SASS (sm_100) =====

	.target	sm_100

	.elftype	@"ET_EXEC"


//--------------------- .note.nv.tkinfo           --------------------------
	.section	.note.nv.tkinfo,"",@"SHT_NOTE"
	.sectionflags	@"SHF_NOTE_NV_TKINFO"
	.tkinfo
        /*0018*/ 	.word	0x00000002
        /*0030*/ 	.string	""
        /*0030*/ 	.string	"ptxas"
        /*0030*/ 	.string	"Cuda compilation tools, release 13.0, V13.0.88"
        /*0030*/ 	.string	"Build cuda_13.0.r13.0/compiler.36424714_0"
        /*0030*/ 	.string	"-arch sm_100 -m 64 "



//--------------------- .note.nv.cuinfo           --------------------------
	.section	.note.nv.cuinfo,"",@"SHT_NOTE"
	.sectionflags	@"SHF_NOTE_NV_CUINFO"
        /*0018*/ 	.short	0x0002
        /*001a*/ 	.short	0x0064
        /*001c*/ 	.short	0x0082
	.zero		2


//--------------------- .nv.info                  --------------------------
	.section	.nv.info,"",@"SHT_CUDA_INFO"
	.align	4


	//----- nvinfo : EIATTR_REGCOUNT
	.align		4
        /*0000*/ 	.byte	0x04, 0x2f
        /*0002*/ 	.short	(.L_1 - .L_0)
	.align		4
.L_0:
        /*0004*/ 	.word	index@(_Z14update_inversePfS_iii)
        /*0008*/ 	.word	0x00000028


	//----- nvinfo : EIATTR_FRAME_SIZE
	.align		4
.L_1:
        /*000c*/ 	.byte	0x04, 0x11
        /*000e*/ 	.short	(.L_3 - .L_2)
	.align		4
.L_2:
        /*0010*/ 	.word	index@(_Z14update_inversePfS_iii)
        /*0014*/ 	.word	0x00000000


	//----- nvinfo : EIATTR_MIN_STACK_SIZE
	.align		4
.L_3:
        /*0018*/ 	.byte	0x04, 0x12
        /*001a*/ 	.short	(.L_5 - .L_4)
	.align		4
.L_4:
        /*001c*/ 	.word	index@(_Z14update_inversePfS_iii)
        /*0020*/ 	.word	0x00000000
.L_5:


//--------------------- .nv.compat                --------------------------
	.section	.nv.compat,"",@"SHT_CUDA_COMPAT_INFO"
	.align	4
        /*0000*/ 	.byte	0x02, 0x09, 0x00, 0x00, 0x02, 0x02, 0x01, 0x00, 0x02, 0x05, 0x05, 0x00, 0x03, 0x07, 0x01, 0x01
        /*0010*/ 	.byte	0x02, 0x03, 0x00, 0x00, 0x02, 0x06, 0x01, 0x00, 0x04, 0x0b, 0x08, 0x00, 0x09, 0x00, 0x00, 0x00
        /*0020*/ 	.byte	0x00, 0x00, 0x00, 0x00


//--------------------- .nv.info._Z14update_inversePfS_iii --------------------------
	.section	.nv.info._Z14update_inversePfS_iii,"",@"SHT_CUDA_INFO"
	.sectionflags	@""
	.align	4


	//----- nvinfo : EIATTR_CUDA_API_VERSION
	.align		4
        /*0000*/ 	.byte	0x04, 0x37
        /*0002*/ 	.short	(.L_7 - .L_6)
.L_6:
        /*0004*/ 	.word	0x00000082


	//----- nvinfo : EIATTR_KPARAM_INFO
	.align		4
.L_7:
        /*0008*/ 	.byte	0x04, 0x17
        /*000a*/ 	.short	(.L_9 - .L_8)
.L_8:
        /*000c*/ 	.word	0x00000000
        /*0010*/ 	.short	0x0004
        /*0012*/ 	.short	0x0018
        /*0014*/ 	.byte	0x00, 0xf0, 0x11, 0x00


	//----- nvinfo : EIATTR_KPARAM_INFO
	.align		4
.L_9:
        /*0018*/ 	.byte	0x04, 0x17
        /*001a*/ 	.short	(.L_11 - .L_10)
.L_10:
        /*001c*/ 	.word	0x00000000
        /*0020*/ 	.short	0x0003
        /*0022*/ 	.short	0x0014
        /*0024*/ 	.byte	0x00, 0xf0, 0x11, 0x00


	//----- nvinfo : EIATTR_KPARAM_INFO
	.align		4
.L_11:
        /*0028*/ 	.byte	0x04, 0x17
        /*002a*/ 	.short	(.L_13 - .L_12)
.L_12:
        /*002c*/ 	.word	0x00000000
        /*0030*/ 	.short	0x0002
        /*0032*/ 	.short	0x0010
        /*0034*/ 	.byte	0x00, 0xf0, 0x11, 0x00


	//----- nvinfo : EIATTR_KPARAM_INFO
	.align		4
.L_13:
        /*0038*/ 	.byte	0x04, 0x17
        /*003a*/ 	.short	(.L_15 - .L_14)
.L_14:
        /*003c*/ 	.word	0x00000000
        /*0040*/ 	.short	0x0001
        /*0042*/ 	.short	0x0008
        /*0044*/ 	.byte	0x00, 0xf5, 0x21, 0x00


	//----- nvinfo : EIATTR_KPARAM_INFO
	.align		4
.L_15:
        /*0048*/ 	.byte	0x04, 0x17
        /*004a*/ 	.short	(.L_17 - .L_16)
.L_16:
        /*004c*/ 	.word	0x00000000
        /*0050*/ 	.short	0x0000
        /*0052*/ 	.short	0x0000
        /*0054*/ 	.byte	0x00, 0xf5, 0x21, 0x00


	//----- nvinfo : EIATTR_SPARSE_MMA_MASK
	.align		4
.L_17:
        /*0058*/ 	.byte	0x03, 0x50
        /*005a*/ 	.short	0x0000


	//----- nvinfo : EIATTR_MAXREG_COUNT
	.align		4
        /*005c*/ 	.byte	0x03, 0x1b
        /*005e*/ 	.short	0x00ff


	//----- nvinfo : EIATTR_NUM_BARRIERS
	.align		4
        /*0060*/ 	.byte	0x02, 0x4c
        /*0062*/ 	.byte	0x01
	.zero		1


	//----- nvinfo : EIATTR_MERCURY_ISA_VERSION
	.align		4
        /*0064*/ 	.byte	0x03, 0x5f
        /*0066*/ 	.short	0x0101


	//----- nvinfo : EIATTR_VRC_CTA_INIT_COUNT
	.align		4
        /*0068*/ 	.byte	0x02, 0x4a
	.zero		1
	.zero		1


	//----- nvinfo : EIATTR_EXIT_INSTR_OFFSETS
	.align		4
        /*006c*/ 	.byte	0x04, 0x1c
        /*006e*/ 	.short	(.L_19 - .L_18)


	//   ....[0]....
.L_18:
        /*0070*/ 	.word	0x000000a0


	//   ....[1]....
        /*0074*/ 	.word	0x000013c0


	//   ....[2]....
        /*0078*/ 	.word	0x000015c0


	//   ....[3]....
        /*007c*/ 	.word	0x00001610


	//----- nvinfo : EIATTR_CBANK_PARAM_SIZE
	.align		4
.L_19:
        /*0080*/ 	.byte	0x03, 0x19
        /*0082*/ 	.short	0x001c


	//----- nvinfo : EIATTR_PARAM_CBANK
	.align		4
        /*0084*/ 	.byte	0x04, 0x0a
        /*0086*/ 	.short	(.L_21 - .L_20)
	.align		4
.L_20:
        /*0088*/ 	.word	index@(.nv.constant0._Z14update_inversePfS_iii)
        /*008c*/ 	.short	0x0380
        /*008e*/ 	.short	0x001c


	//----- nvinfo : EIATTR_SW_WAR
	.align		4
.L_21:
        /*0090*/ 	.byte	0x04, 0x36
        /*0092*/ 	.short	(.L_23 - .L_22)
.L_22:
        /*0094*/ 	.word	0x00000008
.L_23:


//--------------------- .nv.callgraph             --------------------------
	.section	.nv.callgraph,"",@"SHT_CUDA_CALLGRAPH"
	.align	4
	.sectionentsize	8
	.align		4
        /*0000*/ 	.word	0x00000000
	.align		4
        /*0004*/ 	.word	0xffffffff
	.align		4
        /*0008*/ 	.word	0x00000000
	.align		4
        /*000c*/ 	.word	0xfffffffe
	.align		4
        /*0010*/ 	.word	0x00000000
	.align		4
        /*0014*/ 	.word	0xfffffffd
	.align		4
        /*0018*/ 	.word	0x00000000
	.align		4
        /*001c*/ 	.word	0xfffffffc


//--------------------- .text._Z14update_inversePfS_iii --------------------------
	.section	.text._Z14update_inversePfS_iii,"ax",@progbits
	.align	128
.text._Z14update_inversePfS_iii:
        .type           _Z14update_inversePfS_iii,@function
        .size           _Z14update_inversePfS_iii,(.L_x_9 - _Z14update_inversePfS_iii)
        .other          _Z14update_inversePfS_iii,@"STO_CUDA_ENTRY STV_DEFAULT"
_Z14update_inversePfS_iii:
[----:B------:R-:W-:Y:S01]  /*0000*/  LDC R1, c[0x0][0x37c] ;  /* 0x0000df00ff017b82 */ /* 0x000fe20000000800 */
[----:B------:R-:W0:Y:S07]  /*0010*/  S2R R0, SR_TID.X ;  /* 0x0000000000007919 */ /* 0x000e2e0000002100 */
[----:B------:R-:W1:Y:S01]  /*0020*/  S2UR UR5, SR_CgaCtaId ;  /* 0x00000000000579c3 */ /* 0x000e620000008800 */
[----:B------:R-:W-:-:S07]  /*0030*/  UMOV UR4, 0x400 ;  /* 0x0000040000047882 */ /* 0x000fce0000000000 */
[----:B------:R-:W2:Y:S01]  /*0040*/  LDC R2, c[0x0][0x390] ;  /* 0x0000e400ff027b82 */ /* 0x000ea20000000800 */
[----:B-1----:R-:W-:-:S06]  /*0050*/  ULEA UR6, UR5, UR4, 0x18 ;  /* 0x0000000405067291 */ /* 0x002fcc000f8ec0ff */
[----:B0-----:R-:W-:Y:S02]  /*0060*/  LEA R3, R0, UR6, 0x2 ;  /* 0x0000000600037c11 */ /* 0x001fe4000f8e10ff */
[----:B--2---:R-:W-:-:S03]  /*0070*/  ISETP.GE.AND P0, PT, R2, 0x1, PT ;  /* 0x000000010200780c */ /* 0x004fc60003f06270 */
[----:B------:R0:W-:Y:S01]  /*0080*/  STS [R3], RZ ;  /* 0x000000ff03007388 */ /* 0x0001e20000000800 */
[----:B------:R-:W-:Y:S09]  /*0090*/  BAR.SYNC.DEFER_BLOCKING 0x0 ;  /* 0x0000000000007b1d */ /* 0x000ff20000010000 */
[----:B0-----:R-:W-:Y:S05]  /*00a0*/  @!P0 EXIT ;  /* 0x000000000000894d */ /* 0x001fea0003800000 */
[----:B------:R0:W1:Y:S01]  /*00b0*/  LDS R32, [R3] ;  /* 0x0000000003207984 */ /* 0x0000620000000800 */
[----:B------:R-:W-:Y:S01]  /*00c0*/  ISETP.GE.U32.AND P0, PT, R2, 0x10, PT ;  /* 0x000000100200780c */ /* 0x000fe20003f06070 */
[----:B------:R-:W2:Y:S01]  /*00d0*/  LDCU.64 UR8, c[0x0][0x358] ;  /* 0x00006b00ff0877ac */ /* 0x000ea20008000a00 */
[----:B------:R-:W-:-:S11]  /*00e0*/  HFMA2 R13, -RZ, RZ, 0, 0 ;  /* 0x00000000ff0d7431 */ /* 0x000fd600000001ff */
[----:B0-----:R-:W-:Y:S05]  /*00f0*/  @!P0 BRA `(.L_x_0) ;  /* 0x0000000400c48947 */ /* 0x001fea0003800000 */
[----:B------:R-:W0:Y:S01]  /*0100*/  LDCU.64 UR6, c[0x0][0x388] ;  /* 0x00007100ff0677ac */ /* 0x000e220008000a00 */
[----:B------:R-:W3:Y:S01]  /*0110*/  LDC R5, c[0x0][0x394] ;  /* 0x0000e500ff057b82 */ /* 0x000ee20000000800 */
[----:B------:R-:W-:Y:S02]  /*0120*/  LOP3.LUT R6, R2, 0x7ffffff0, RZ, 0xc0, !PT ;  /* 0x7ffffff002067812 */ /* 0x000fe400078ec0ff */
[----:B------:R-:W-:Y:S02]  /*0130*/  MOV R4, R0 ;  /* 0x0000000000047202 */ /* 0x000fe40000000f00 */
[----:B------:R-:W-:Y:S01]  /*0140*/  IADD3 R21, PT, PT, -R6, RZ, RZ ;  /* 0x000000ff06157210 */ /* 0x000fe20007ffe1ff */
[----:B0-----:R-:W-:-:S04]  /*0150*/  UIADD3 UR6, UP0, UPT, UR6, 0x20, URZ ;  /* 0x0000002006067890 */ /* 0x001fc8000ff1e0ff */
[----:B------:R-:W-:Y:S02]  /*0160*/  UIADD3.X UR7, UPT, UPT, URZ, UR7, URZ, UP0, !UPT ;  /* 0x00000007ff077290 */ /* 0x000fe400087fe4ff */
[----:B------:R-:W-:Y:S01]  /*0170*/  MOV R23, UR6 ;  /* 0x0000000600177c02 */ /* 0x000fe20008000f00 */
[C-C-:B---3--:R-:W-:Y:S01]  /*0180*/  IMAD R8, R5.reuse, 0xf, R0.reuse ;  /* 0x0000000f05087824 */ /* 0x148fe200078e0200 */
[CC--:B------:R-:W-:Y:S01]  /*0190*/  LEA R22, R5.reuse, R0.reuse, 0x3 ;  /* 0x0000000005167211 */ /* 0x0c0fe200078e18ff */
[C-C-:B------:R-:W-:Y:S01]  /*01a0*/  IMAD R10, R5.reuse, 0xe, R0.reuse ;  /* 0x0000000e050a7824 */ /* 0x140fe200078e0200 */
[CC--:B------:R-:W-:Y:S01]  /*01b0*/  LEA R13, R5.reuse, R0.reuse, 0x2 ;  /* 0x00000000050d7211 */ /* 0x0c0fe200078e10ff */
[C-C-:B------:R-:W-:Y:S01]  /*01c0*/  IMAD R12, R5.reuse, 0xd, R0.reuse ;  /* 0x0000000d050c7824 */ /* 0x140fe200078e0200 */
[C---:B------:R-:W-:Y:S01]  /*01d0*/  LEA R17, R5.reuse, R0, 0x1 ;  /* 0x0000000005117211 */ /* 0x040fe200078e08ff */
[C-C-:B------:R-:W-:Y:S01]  /*01e0*/  IMAD R14, R5.reuse, 0xc, R0.reuse ;  /* 0x0000000c050e7824 */ /* 0x140fe200078e0200 */
[----:B------:R-:W-:Y:S01]  /*01f0*/  IADD3 R19, PT, PT, R0, R5, RZ ;  /* 0x0000000500137210 */ /* 0x000fe20007ffe0ff */
[C-C-:B------:R-:W-:Y:S01]  /*0200*/  IMAD R16, R5.reuse, 0xb, R0.reuse ;  /* 0x0000000b05107824 */ /* 0x140fe200078e0200 */
[----:B------:R-:W-:Y:S01]  /*0210*/  MOV R34, UR7 ;  /* 0x0000000700227c02 */ /* 0x000fe20008000f00 */
[----:B------:R-:W-:-:S02]  /*0220*/  IMAD R18, R5, 0xa, R0 ;  /* 0x0000000a05127824 */ /* 0x000fc400078e0200 */
[C-C-:B------:R-:W-:Y:S02]  /*0230*/  IMAD R20, R5.reuse, 0x9, R0.reuse ;  /* 0x0000000905147824 */ /* 0x140fe400078e0200 */
[C-C-:B------:R-:W-:Y:S02]  /*0240*/  IMAD R7, R5.reuse, 0x7, R0.reuse ;  /* 0x0000000705077824 */ /* 0x140fe400078e0200 */
[C-C-:B------:R-:W-:Y:S02]  /*0250*/  IMAD R9, R5.reuse, 0x6, R0.reuse ;  /* 0x0000000605097824 */ /* 0x140fe400078e0200 */
[C-C-:B------:R-:W-:Y:S02]  /*0260*/  IMAD R11, R5.reuse, 0x5, R0.reuse ;  /* 0x00000005050b7824 */ /* 0x140fe400078e0200 */
[----:B------:R-:W-:-:S07]  /*0270*/  IMAD R15, R5, 0x3, R0 ;  /* 0x00000003050f7824 */ /* 0x000fce00078e0200 */
.L_x_1:
[----:B------:R-:W0:Y:S01]  /*0280*/  LDC.64 R26, c[0x0][0x380] ;  /* 0x0000e000ff1a7b82 */ /* 0x000e220000000a00 */
[----:B------:R-:W-:Y:S02]  /*0290*/  MOV R24, R23 ;  /* 0x0000001700187202 */ /* 0x000fe40000000f00 */
[----:B------:R-:W-:-:S05]  /*02a0*/  MOV R25, R34 ;  /* 0x0000002200197202 */ /* 0x000fca0000000f00 */
[----:B--2---:R-:W1:Y:S04]  /*02b0*/  LDG.E R23, desc[UR8][R24.64+-0x20] ;  /* 0xffffe00818177981 */ /* 0x004e68000c1e1900 */
[----:B------:R-:W2:Y:S04]  /*02c0*/  LDG.E R33, desc[UR8][R24.64+-0x1c] ;  /* 0xffffe40818217981 */ /* 0x000ea8000c1e1900 */
[----:B------:R-:W3:Y:S01]  /*02d0*/  LDG.E R34, desc[UR8][R24.64+-0x18] ;  /* 0xffffe80818227981 */ /* 0x000ee2000c1e1900 */
[----:B0-----:R-:W-:-:S04]  /*02e0*/  IMAD.WIDE.U32 R28, R4, 0x4, R26 ;  /* 0x00000004041c7825 */ /* 0x001fc800078e001a */
[--C-:B------:R-:W-:Y:S02]  /*02f0*/  IMAD.WIDE.U32 R30, R19, 0x4, R26.reuse ;  /* 0x00000004131e7825 */ /* 0x100fe400078e001a */
[----:B------:R-:W1:Y:S04]  /*0300*/  LDG.E R29, desc[UR8][R28.64] ;  /* 0x000000081c1d7981 */ /* 0x000e68000c1e1900 */
[----:B------:R-:W2:Y:S01]  /*0310*/  LDG.E R30, desc[UR8][R30.64] ;  /* 0x000000081e1e7981 */ /* 0x000ea2000c1e1900 */
[----:B------:R-:W-:-:S06]  /*0320*/  IMAD.WIDE.U32 R36, R17, 0x4, R26 ;  /* 0x0000000411247825 */ /* 0x000fcc00078e001a */
[----:B------:R-:W3:Y:S04]  /*0330*/  LDG.E R36, desc[UR8][R36.64] ;  /* 0x0000000824247981 */ /* 0x000ee8000c1e1900 */
[----:B------:R-:W4:Y:S01]  /*0340*/  LDG.E R31, desc[UR8][R24.64+-0x10] ;  /* 0xfffff008181f7981 */ /* 0x000f22000c1e1900 */
[----:B-1----:R-:W-:-:S04]  /*0350*/  FFMA R23, R29, R23, R32 ;  /* 0x000000171d177223 */ /* 0x002fc80000000020 */
[----:B--2---:R-:W-:Y:S01]  /*0360*/  FFMA R23, R30, R33, R23 ;  /* 0x000000211e177223 */ /* 0x004fe20000000017 */
[--C-:B------:R-:W-:Y:S01]  /*0370*/  IMAD.WIDE.U32 R32, R15, 0x4, R26.reuse ;  /* 0x000000040f207825 */ /* 0x100fe200078e001a */
[----:B------:R-:W2:Y:S03]  /*0380*/  LDG.E R30, desc[UR8][R24.64+-0x14] ;  /* 0xffffec08181e7981 */ /* 0x000ea6000c1e1900 */
[----:B------:R-:W-:Y:S02]  /*0390*/  IMAD.WIDE.U32 R28, R13, 0x4, R26 ;  /* 0x000000040d1c7825 */ /* 0x000fe400078e001a */
[----:B------:R-:W2:Y:S04]  /*03a0*/  LDG.E R32, desc[UR8][R32.64] ;  /* 0x0000000820207981 */ /* 0x000ea8000c1e1900 */
[----:B------:R-:W4:Y:S01]  /*03b0*/  LDG.E R28, desc[UR8][R28.64] ;  /* 0x000000081c1c7981 */ /* 0x000f22000c1e1900 */
[----:B---3--:R-:W-:Y:S01]  /*03c0*/  FFMA R23, R36, R34, R23 ;  /* 0x0000002224177223 */ /* 0x008fe20000000017 */
[----:B------:R-:W-:-:S02]  /*03d0*/  IMAD.WIDE.U32 R34, R11, 0x4, R26 ;  /* 0x000000040b227825 */ /* 0x000fc400078e001a */
[----:B------:R-:W3:Y:S04]  /*03e0*/  LDG.E R36, desc[UR8][R24.64+-0xc] ;  /* 0xfffff40818247981 */ /* 0x000ee8000c1e1900 */
[----:B------:R-:W3:Y:S04]  /*03f0*/  LDG.E R34, desc[UR8][R34.64] ;  /* 0x0000000822227981 */ /* 0x000ee8000c1e1900 */
[----:B------:R-:W5:Y:S01]  /*0400*/  LDG.E R29, desc[UR8][R24.64+-0x4] ;  /* 0xfffffc08181d7981 */ /* 0x000f62000c1e1900 */
[----:B--2---:R-:W-:-:S04]  /*0410*/  FFMA R23, R32, R30, R23 ;  /* 0x0000001e20177223 */ /* 0x004fc80000000017 */
[----:B----4-:R-:W-:Y:S01]  /*0420*/  FFMA R23, R28, R31, R23 ;  /* 0x0000001f1c177223 */ /* 0x010fe20000000017 */
[--C-:B------:R-:W-:Y:S01]  /*0430*/  IMAD.WIDE.U32 R30, R9, 0x4, R26.reuse ;  /* 0x00000004091e7825 */ /* 0x100fe200078e001a */
[----:B------:R-:W2:Y:S03]  /*0440*/  LDG.E R28, desc[UR8][R24.64+-0x8] ;  /* 0xfffff808181c7981 */ /* 0x000ea6000c1e1900 */
[----:B------:R-:W-:Y:S02]  /*0450*/  IMAD.WIDE.U32 R32, R7, 0x4, R26 ;  /* 0x0000000407207825 */ /* 0x000fe400078e001a */
[----:B------:R-:W2:Y:S02]  /*0460*/  LDG.E R30, desc[UR8][R30.64] ;  /* 0x000000081e1e7981 */ /* 0x000ea4000c1e1900 */
[----:B---3--:R-:W-:Y:S02]  /*0470*/  FFMA R23, R34, R36, R23 ;  /* 0x0000002422177223 */ /* 0x008fe40000000017 */
[----:B------:R-:W5:Y:S01]  /*0480*/  LDG.E R32, desc[UR8][R32.64] ;  /* 0x0000000820207981 */ /* 0x000f62000c1e1900 */
[----:B------:R-:W-:-:S03]  /*0490*/  IMAD.WIDE.U32 R36, R22, 0x4, R26 ;  /* 0x0000000416247825 */ /* 0x000fc600078e001a */
[----:B------:R-:W3:Y:S04]  /*04a0*/  LDG.E R34, desc[UR8][R24.64] ;  /* 0x0000000818227981 */ /* 0x000ee8000c1e1900 */
[----:B------:R-:W3:Y:S04]  /*04b0*/  LDG.E R36, desc[UR8][R36.64] ;  /* 0x0000000824247981 */ /* 0x000ee8000c1e1900 */
[----:B------:R-:W4:Y:S04]  /*04c0*/  LDG.E R33, desc[UR8][R24.64+0x8] ;  /* 0x0000080818217981 */ /* 0x000f28000c1e1900 */
[----:B------:R-:W4:Y:S01]  /*04d0*/  LDG.E R37, desc[UR8][R24.64+0x18] ;  /* 0x0000180818257981 */ /* 0x000f22000c1e1900 */
[----:B--2---:R-:W-:-:S04]  /*04e0*/  FFMA R23, R30, R28, R23 ;  /* 0x0000001c1e177223 */ /* 0x004fc80000000017 */
[----:B-----5:R-:W-:Y:S01]  /*04f0*/  FFMA R23, R32, R29, R23 ;  /* 0x0000001d20177223 */ /* 0x020fe20000000017 */
[--C-:B------:R-:W-:Y:S01]  /*0500*/  IMAD.WIDE.U32 R28, R20, 0x4, R26.reuse ;  /* 0x00000004141c7825 */ /* 0x100fe200078e001a */
[----:B------:R-:W2:Y:S03]  /*0510*/  LDG.E R32, desc[UR8][R24.64+0x4] ;  /* 0x0000040818207981 */ /* 0x000ea6000c1e1900 */
[----:B------:R-:W-:Y:S02]  /*0520*/  IMAD.WIDE.U32 R30, R18, 0x4, R26 ;  /* 0x00000004121e7825 */ /* 0x000fe400078e001a */
[----:B------:R-:W2:Y:S02]  /*0530*/  LDG.E R28, desc[UR8][R28.64] ;  /* 0x000000081c1c7981 */ /* 0x000ea4000c1e1900 */
[----:B---3--:R-:W-:Y:S01]  /*0540*/  FFMA R23, R36, R34, R23 ;  /* 0x0000002224177223 */ /* 0x008fe20000000017 */
[----:B------:R-:W-:Y:S01]  /*0550*/  IMAD.WIDE.U32 R34, R16, 0x4, R26 ;  /* 0x0000000410227825 */ /* 0x000fe200078e001a */
[----:B------:R-:W4:Y:S05]  /*0560*/  LDG.E R30, desc[UR8][R30.64] ;  /* 0x000000081e1e7981 */ /* 0x000f2a000c1e1900 */
[----:B------:R-:W3:Y:S04]  /*0570*/  LDG.E R34, desc[UR8][R34.64] ;  /* 0x0000000822227981 */ /* 0x000ee8000c1e1900 */
[----:B------:R-:W3:Y:S04]  /*0580*/  LDG.E R36, desc[UR8][R24.64+0xc] ;  /* 0x00000c0818247981 */ /* 0x000ee8000c1e1900 */
[----:B------:R-:W5:Y:S01]  /*0590*/  LDG.E R35, desc[UR8][R24.64+0x1c] ;  /* 0x00001c0818237981 */ /* 0x000f62000c1e1900 */
[----:B--2---:R-:W-:-:S04]  /*05a0*/  FFMA R23, R28, R32, R23 ;  /* 0x000000201c177223 */ /* 0x004fc80000000017 */
[----:B----4-:R-:W-:Y:S01]  /*05b0*/  FFMA R23, R30, R33, R23 ;  /* 0x000000211e177223 */ /* 0x010fe20000000017 */
[----:B------:R-:W-:-:S04]  /*05c0*/  IMAD.WIDE.U32 R32, R14, 0x4, R26 ;  /* 0x000000040e207825 */ /* 0x000fc800078e001a */
[----:B------:R-:W-:Y:S02]  /*05d0*/  IMAD.WIDE.U32 R28, R12, 0x4, R26 ;  /* 0x000000040c1c7825 */ /* 0x000fe400078e001a */
[----:B------:R-:W2:Y:S02]  /*05e0*/  LDG.E R32, desc[UR8][R32.64] ;  /* 0x0000000820207981 */ /* 0x000ea4000c1e1900 */
[----:B---3--:R-:W-:Y:S02]  /*05f0*/  FFMA R23, R34, R36, R23 ;  /* 0x0000002422177223 */ /* 0x008fe40000000017 */
[----:B------:R-:W2:Y:S04]  /*0600*/  LDG.E R36, desc[UR8][R24.64+0x10] ;  /* 0x0000100818247981 */ /* 0x000ea8000c1e1900 */
[----:B------:R-:W3:Y:S04]  /*0610*/  LDG.E R28, desc[UR8][R28.64] ;  /* 0x000000081c1c7981 */ /* 0x000ee8000c1e1900 */
[----:B------:R-:W3:Y:S01]  /*0620*/  LDG.E R34, desc[UR8][R24.64+0x14] ;  /* 0x0000140818227981 */ /* 0x000ee2000c1e1900 */
[----:B------:R-:W-:-:S04]  /*0630*/  IMAD.WIDE.U32 R30, R10, 0x4, R26 ;  /* 0x000000040a1e7825 */ /* 0x000fc800078e001a */
[----:B------:R-:W-:Y:S02]  /*0640*/  IMAD.WIDE.U32 R26, R8, 0x4, R26 ;  /* 0x00000004081a7825 */ /* 0x000fe400078e001a */
[----:B------:R-:W4:Y:S04]  /*0650*/  LDG.E R30, desc[UR8][R30.64] ;  /* 0x000000081e1e7981 */ /* 0x000f28000c1e1900 */
[----:B------:R-:W5:Y:S01]  /*0660*/  LDG.E R26, desc[UR8][R26.64] ;  /* 0x000000081a1a7981 */ /* 0x000f62000c1e1900 */
[----:B------:R-:W-:Y:S02]  /*0670*/  IADD3 R21, PT, PT, R21, 0x10, RZ ;  /* 0x0000001015157810 */ /* 0x000fe40007ffe0ff */
[C---:B------:R-:W-:Y:S02]  /*0680*/  LEA R4, R5.reuse, R4, 0x4 ;  /* 0x0000000405047211 */ /* 0x040fe400078e20ff */
[----:B------:R-:W-:-:S02]  /*0690*/  LEA R8, R5, R8, 0x4 ;  /* 0x0000000805087211 */ /* 0x000fc400078e20ff */
[C---:B------:R-:W-:Y:S02]  /*06a0*/  LEA R10, R5.reuse, R10, 0x4 ;  /* 0x0000000a050a7211 */ /* 0x040fe400078e20ff */
[C---:B------:R-:W-:Y:S02]  /*06b0*/  LEA R12, R5.reuse, R12, 0x4 ;  /* 0x0000000c050c7211 */ /* 0x040fe400078e20ff */
[C---:B------:R-:W-:Y:S02]  /*06c0*/  LEA R14, R5.reuse, R14, 0x4 ;  /* 0x0000000e050e7211 */ /* 0x040fe400078e20ff */
[C---:B------:R-:W-:Y:S02]  /*06d0*/  LEA R16, R5.reuse, R16, 0x4 ;  /* 0x0000001005107211 */ /* 0x040fe400078e20ff */
        /* <DEDUP_REMOVED lines=9> */
[----:B------:R-:W-:Y:S01]  /*0770*/  LEA R19, R5, R19, 0x4 ;  /* 0x0000001305137211 */ /* 0x000fe200078e20ff */
[----:B--2---:R-:W-:-:S04]  /*0780*/  FFMA R23, R32, R36, R23 ;  /* 0x0000002420177223 */ /* 0x004fc80000000017 */
[----:B---3--:R-:W-:Y:S01]  /*0790*/  FFMA R33, R28, R34, R23 ;  /* 0x000000221c217223 */ /* 0x008fe20000000017 */
[----:B------:R-:W-:-:S04]  /*07a0*/  IADD3 R23, P0, PT, R24, 0x40, RZ ;  /* 0x0000004018177810 */ /* 0x000fc80007f1e0ff */
[----:B------:R-:W-:Y:S02]  /*07b0*/  IADD3.X R34, PT, PT, RZ, R25, RZ, P0, !PT ;  /* 0x00000019ff227210 */ /* 0x000fe400007fe4ff */
[----:B------:R-:W-:Y:S01]  /*07c0*/  ISETP.NE.AND P0, PT, R21, RZ, PT ;  /* 0x000000ff1500720c */ /* 0x000fe20003f05270 */
[----:B----4-:R-:W-:-:S04]  /*07d0*/  FFMA R33, R30, R37, R33 ;  /* 0x000000251e217223 */ /* 0x010fc80000000021 */
[----:B-----5:R-:W-:-:S08]  /*07e0*/  FFMA R32, R26, R35, R33 ;  /* 0x000000231a207223 */ /* 0x020fd00000000021 */
[----:B------:R-:W-:Y:S05]  /*07f0*/  @P0 BRA `(.L_x_1) ;  /* 0xfffffff800a00947 */ /* 0x000fea000383ffff */
[----:B------:R-:W-:-:S07]  /*0800*/  MOV R13, R6 ;  /* 0x00000006000d7202 */ /* 0x000fce0000000f00 */
.L_x_0:
[----:B------:R-:W-:-:S13]  /*0810*/  LOP3.LUT P0, R4, R2, 0xf, RZ, 0xc0, !PT ;  /* 0x0000000f02047812 */ /* 0x000fda000780c0ff */
[----:B------:R-:W-:Y:S05]  /*0820*/  @!P0 BRA `(.L_x_2) ;  /* 0x0000000400888947 */ /* 0x000fea0003800000 */
[----:B------:R-:W-:Y:S02]  /*0830*/  ISETP.GE.U32.AND P0, PT, R4, 0x8, PT ;  /* 0x000000080400780c */ /* 0x000fe40003f06070 */
[----:B------:R-:W-:-:S04]  /*0840*/  LOP3.LUT R20, R2, 0x7, RZ, 0xc0, !PT ;  /* 0x0000000702147812 */ /* 0x000fc800078ec0ff */
[----:B------:R-:W-:-:S07]  /*0850*/  ISETP.NE.AND P1, PT, R20, RZ, PT ;  /* 0x000000ff1400720c */ /* 0x000fce0003f25270 */
[----:B------:R-:W-:Y:S06]  /*0860*/  @!P0 BRA `(.L_x_3) ;  /* 0x0000000000b48947 */ /* 0x000fec0003800000 */
[----:B------:R-:W0:Y:S01]  /*0870*/  LDCU UR6, c[0x0][0x394] ;  /* 0x00007280ff0677ac */ /* 0x000e220008000800 */
[----:B------:R-:W3:Y:S08]  /*0880*/  LDC.64 R6, c[0x0][0x380] ;  /* 0x0000e000ff067b82 */ /* 0x000ef00000000a00 */
[----:B------:R-:W4:Y:S01]  /*0890*/  LDC.64 R4, c[0x0][0x388] ;  /* 0x0000e200ff047b82 */ /* 0x000f220000000a00 */
[----:B0-----:R-:W-:-:S05]  /*08a0*/  IMAD R9, R13, UR6, R0 ;  /* 0x000000060d097c24 */ /* 0x001fca000f8e0200 */
[C---:B------:R-:W-:Y:S01]  /*08b0*/  IADD3 R11, PT, PT, R9.reuse, UR6, RZ ;  /* 0x00000006090b7c10 */ /* 0x040fe2000fffe0ff */
[----:B---3--:R-:W-:-:S03]  /*08c0*/  IMAD.WIDE.U32 R8, R9, 0x4, R6 ;  /* 0x0000000409087825 */ /* 0x008fc600078e0006 */
[C---:B------:R-:W-:Y:S01]  /*08d0*/  IADD3 R31, PT, PT, R11.reuse, UR6, RZ ;  /* 0x000000060b1f7c10 */ /* 0x040fe2000fffe0ff */
[----:B------:R-:W-:Y:S01]  /*08e0*/  IMAD.WIDE.U32 R10, R11, 0x4, R6 ;  /* 0x000000040b0a7825 */ /* 0x000fe200078e0006 */
[----:B--2---:R0:W1:Y:S03]  /*08f0*/  LDG.E R21, desc[UR8][R8.64] ;  /* 0x0000000808157981 */ /* 0x004066000c1e1900 */
[----:B----4-:R-:W-:Y:S01]  /*0900*/  IMAD.WIDE.U32 R4, R13, 0x4, R4 ;  /* 0x000000040d047825 */ /* 0x010fe200078e0004 */
[C---:B------:R-:W-:Y:S01]  /*0910*/  IADD3 R19, PT, PT, R31.reuse, UR6, RZ ;  /* 0x000000061f137c10 */ /* 0x040fe2000fffe0ff */
[----:B------:R2:W3:Y:S04]  /*0920*/  LDG.E R12, desc[UR8][R10.64] ;  /* 0x000000080a0c7981 */ /* 0x0004e8000c1e1900 */
[----:B------:R-:W1:Y:S01]  /*0930*/  LDG.E R17, desc[UR8][R4.64] ;  /* 0x0000000804117981 */ /* 0x000e62000c1e1900 */
[----:B------:R-:W-:Y:S01]  /*0940*/  IMAD.WIDE.U32 R30, R31, 0x4, R6 ;  /* 0x000000041f1e7825 */ /* 0x000fe200078e0006 */
[----:B------:R-:W-:-:S02]  /*0950*/  IADD3 R15, PT, PT, R19, UR6, RZ ;  /* 0x00000006130f7c10 */ /* 0x000fc4000fffe0ff */
[----:B------:R-:W3:Y:S01]  /*0960*/  LDG.E R23, desc[UR8][R4.64+0x4] ;  /* 0x0000040804177981 */ /* 0x000ee2000c1e1900 */
[--C-:B------:R-:W-:Y:S01]  /*0970*/  IMAD.WIDE.U32 R18, R19, 0x4, R6.reuse ;  /* 0x0000000413127825 */ /* 0x100fe200078e0006 */
[C---:B------:R-:W-:Y:S02]  /*0980*/  IADD3 R29, PT, PT, R15.reuse, UR6, RZ ;  /* 0x000000060f1d7c10 */ /* 0x040fe4000fffe0ff */
[----:B------:R-:W4:Y:S01]  /*0990*/  LDG.E R16, desc[UR8][R30.64] ;  /* 0x000000081e107981 */ /* 0x000f22000c1e1900 */
[----:B------:R-:W-:-:S03]  /*09a0*/  IMAD.WIDE.U32 R14, R15, 0x4, R6 ;  /* 0x000000040f0e7825 */ /* 0x000fc600078e0006 */
[----:B------:R-:W4:Y:S01]  /*09b0*/  LDG.E R25, desc[UR8][R4.64+0x8] ;  /* 0x0000080804197981 */ /* 0x000f22000c1e1900 */
[C---:B------:R-:W-:Y:S01]  /*09c0*/  IADD3 R33, PT, PT, R29.reuse, UR6, RZ ;  /* 0x000000061d217c10 */ /* 0x040fe2000fffe0ff */
[--C-:B0-----:R-:W-:Y:S02]  /*09d0*/  IMAD.WIDE.U32 R8, R29, 0x4, R6.reuse ;  /* 0x000000041d087825 */ /* 0x101fe400078e0006 */
[----:B------:R-:W5:Y:S04]  /*09e0*/  LDG.E R18, desc[UR8][R18.64] ;  /* 0x0000000812127981 */ /* 0x000f68000c1e1900 */
[----:B------:R-:W5:Y:S01]  /*09f0*/  LDG.E R27, desc[UR8][R4.64+0xc] ;  /* 0x00000c08041b7981 */ /* 0x000f62000c1e1900 */
[C---:B------:R-:W-:Y:S01]  /*0a00*/  IADD3 R35, PT, PT, R33.reuse, UR6, RZ ;  /* 0x0000000621237c10 */ /* 0x040fe2000fffe0ff */
[----:B--2---:R-:W-:-:S02]  /*0a10*/  IMAD.WIDE.U32 R10, R33, 0x4, R6 ;  /* 0x00000004210a7825 */ /* 0x004fc400078e0006 */
[----:B------:R-:W2:Y:S04]  /*0a20*/  LDG.E R14, desc[UR8][R14.64] ;  /* 0x000000080e0e7981 */ /* 0x000ea8000c1e1900 */
[----:B------:R-:W2:Y:S01]  /*0a30*/  LDG.E R29, desc[UR8][R4.64+0x10] ;  /* 0x00001008041d7981 */ /* 0x000ea2000c1e1900 */
[----:B------:R-:W-:-:S03]  /*0a40*/  IMAD.WIDE.U32 R6, R35, 0x4, R6 ;  /* 0x0000000423067825 */ /* 0x000fc600078e0006 */
[----:B------:R-:W2:Y:S04]  /*0a50*/  LDG.E R9, desc[UR8][R8.64] ;  /* 0x0000000808097981 */ /* 0x000ea8000c1e1900 */
[----:B------:R-:W2:Y:S04]  /*0a60*/  LDG.E R22, desc[UR8][R4.64+0x14] ;  /* 0x0000140804167981 */ /* 0x000ea8000c1e1900 */
[----:B------:R-:W2:Y:S04]  /*0a70*/  LDG.E R10, desc[UR8][R10.64] ;  /* 0x000000080a0a7981 */ /* 0x000ea8000c1e1900 */
[----:B------:R-:W2:Y:S04]  /*0a80*/  LDG.E R19, desc[UR8][R4.64+0x18] ;  /* 0x0000180804137981 */ /* 0x000ea8000c1e1900 */
[----:B------:R-:W2:Y:S04]  /*0a90*/  LDG.E R6, desc[UR8][R6.64] ;  /* 0x0000000806067981 */ /* 0x000ea8000c1e1900 */
[----:B------:R-:W2:Y:S01]  /*0aa0*/  LDG.E R24, desc[UR8][R4.64+0x1c] ;  /* 0x00001c0804187981 */ /* 0x000ea2000c1e1900 */
[----:B------:R-:W-:Y:S01]  /*0ab0*/  IADD3 R13, PT, PT, R13, 0x8, RZ ;  /* 0x000000080d0d7810 */ /* 0x000fe20007ffe0ff */
[----:B-1----:R-:W-:-:S04]  /*0ac0*/  FFMA R17, R21, R17, R32 ;  /* 0x0000001115117223 */ /* 0x002fc80000000020 */
[----:B---3--:R-:W-:-:S04]  /*0ad0*/  FFMA R17, R12, R23, R17 ;  /* 0x000000170c117223 */ /* 0x008fc80000000011 */
[----:B----4-:R-:W-:-:S04]  /*0ae0*/  FFMA R17, R16, R25, R17 ;  /* 0x0000001910117223 */ /* 0x010fc80000000011 */
[----:B-----5:R-:W-:-:S04]  /*0af0*/  FFMA R17, R18, R27, R17 ;  /* 0x0000001b12117223 */ /* 0x020fc80000000011 */
[----:B--2---:R-:W-:-:S04]  /*0b00*/  FFMA R14, R14, R29, R17 ;  /* 0x0000001d0e0e7223 */ /* 0x004fc80000000011 */
[----:B------:R-:W-:-:S04]  /*0b10*/  FFMA R9, R9, R22, R14 ;  /* 0x0000001609097223 */ /* 0x000fc8000000000e */
[----:B------:R-:W-:-:S04]  /*0b20*/  FFMA R9, R10, R19, R9 ;  /* 0x000000130a097223 */ /* 0x000fc80000000009 */
[----:B------:R-:W-:-:S07]  /*0b30*/  FFMA R32, R6, R24, R9 ;  /* 0x0000001806207223 */ /* 0x000fce0000000009 */
.L_x_3:
        /* <DEDUP_REMOVED lines=12> */
[----:B------:R-:W-:Y:S02]  /*0c00*/  IMAD.WIDE.U32 R14, R15, 0x4, R6 ;  /* 0x000000040f0e7825 */ /* 0x000fe400078e0006 */
[----:B--2---:R-:W1:Y:S02]  /*0c10*/  LDG.E R11, desc[UR8][R10.64] ;  /* 0x000000080a0b7981 */ /* 0x004e64000c1e1900 */
[----:B----4-:R-:W-:Y:S01]  /*0c20*/  IMAD.WIDE.U32 R8, R13, 0x4, R8 ;  /* 0x000000040d087825 */ /* 0x010fe200078e0008 */
[C---:B------:R-:W-:Y:S01]  /*0c30*/  IADD3 R19, PT, PT, R17.reuse, UR6, RZ ;  /* 0x0000000611137c10 */ /* 0x040fe2000fffe0ff */
[----:B------:R-:W2:Y:S02]  /*0c40*/  LDG.E R14, desc[UR8][R14.64] ;  /* 0x000000080e0e7981 */ /* 0x000ea4000c1e1900 */
[--C-:B------:R-:W-:Y:S02]  /*0c50*/  IMAD.WIDE.U32 R16, R17, 0x4, R6.reuse ;  /* 0x0000000411107825 */ /* 0x100fe400078e0006 */
[----:B------:R-:W1:Y:S02]  /*0c60*/  LDG.E R5, desc[UR8][R8.64] ;  /* 0x0000000808057981 */ /* 0x000e64000c1e1900 */
[----:B------:R-:W-:-:S02]  /*0c70*/  IMAD.WIDE.U32 R6, R19, 0x4, R6 ;  /* 0x0000000413067825 */ /* 0x000fc400078e0006 */
[----:B------:R-:W2:Y:S04]  /*0c80*/  LDG.E R12, desc[UR8][R8.64+0x4] ;  /* 0x00000408080c7981 */ /* 0x000ea8000c1e1900 */
[----:B------:R-:W3:Y:S04]  /*0c90*/  LDG.E R16, desc[UR8][R16.64] ;  /* 0x0000000810107981 */ /* 0x000ee8000c1e1900 */
[----:B------:R-:W3:Y:S04]  /*0ca0*/  LDG.E R18, desc[UR8][R8.64+0x8] ;  /* 0x0000080808127981 */ /* 0x000ee8000c1e1900 */
[----:B------:R-:W4:Y:S04]  /*0cb0*/  LDG.E R6, desc[UR8][R6.64] ;  /* 0x0000000806067981 */ /* 0x000f28000c1e1900 */
[----:B------:R-:W4:Y:S01]  /*0cc0*/  LDG.E R19, desc[UR8][R8.64+0xc] ;  /* 0x00000c0808137981 */ /* 0x000f22000c1e1900 */
[----:B------:R-:W-:Y:S01]  /*0cd0*/  IADD3 R13, PT, PT, R13, 0x4, RZ ;  /* 0x000000040d0d7810 */ /* 0x000fe20007ffe0ff */
[----:B-1----:R-:W-:-:S04]  /*0ce0*/  FFMA R5, R11, R5, R32 ;  /* 0x000000050b057223 */ /* 0x002fc80000000020 */
[----:B--2---:R-:W-:-:S04]  /*0cf0*/  FFMA R5, R14, R12, R5 ;  /* 0x0000000c0e057223 */ /* 0x004fc80000000005 */
[----:B---3--:R-:W-:-:S04]  /*0d00*/  FFMA R5, R16, R18, R5 ;  /* 0x0000001210057223 */ /* 0x008fc80000000005 */
[----:B----4-:R-:W-:-:S07]  /*0d10*/  FFMA R32, R6, R19, R5 ;  /* 0x0000001306207223 */ /* 0x010fce0000000005 */
.L_x_4:
[----:B------:R-:W-:Y:S05]  /*0d20*/  @!P1 BRA `(.L_x_2) ;  /* 0x0000000000489947 */ /* 0x000fea0003800000 */
[----:B------:R-:W0:Y:S01]  /*0d30*/  LDC.64 R6, c[0x0][0x388] ;  /* 0x0000e200ff067b82 */ /* 0x000e220000000a00 */
[----:B------:R-:W3:Y:S01]  /*0d40*/  LDCU UR6, c[0x0][0x394] ;  /* 0x00007280ff0677ac */ /* 0x000ee20008000800 */
[----:B------:R-:W-:-:S06]  /*0d50*/  IADD3 R10, PT, PT, -R4, RZ, RZ ;  /* 0x000000ff040a7210 */ /* 0x000fcc0007ffe1ff */
[----:B------:R-:W4:Y:S01]  /*0d60*/  LDC.64 R8, c[0x0][0x380] ;  /* 0x0000e000ff087b82 */ /* 0x000f220000000a00 */
[----:B0-----:R-:W-:-:S04]  /*0d70*/  IMAD.WIDE.U32 R6, R13, 0x4, R6 ;  /* 0x000000040d067825 */ /* 0x001fc800078e0006 */
[----:B---3--:R-:W-:Y:S01]  /*0d80*/  IMAD R13, R13, UR6, R0 ;  /* 0x000000060d0d7c24 */ /* 0x008fe2000f8e0200 */
[----:B------:R-:W-:-:S07]  /*0d90*/  MOV R11, R6 ;  /* 0x00000006000b7202 */ /* 0x000fce0000000f00 */
.L_x_5:
[----:B----4-:R-:W-:Y:S01]  /*0da0*/  IMAD.WIDE.U32 R4, R13, 0x4, R8 ;  /* 0x000000040d047825 */ /* 0x010fe200078e0008 */
[----:B------:R-:W-:-:S05]  /*0db0*/  MOV R6, R11 ;  /* 0x0000000b00067202 */ /* 0x000fca0000000f00 */
[----:B--2---:R-:W1:Y:S04]  /*0dc0*/  LDG.E R5, desc[UR8][R4.64] ;  /* 0x0000000804057981 */ /* 0x004e68000c1e1900 */
[----:B------:R0:W1:Y:S01]  /*0dd0*/  LDG.E R6, desc[UR8][R6.64] ;  /* 0x0000000806067981 */ /* 0x000062000c1e1900 */
[----:B------:R-:W-:Y:S02]  /*0de0*/  IADD3 R10, PT, PT, R10, 0x1, RZ ;  /* 0x000000010a0a7810 */ /* 0x000fe40007ffe0ff */
[----:B------:R-:W-:Y:S02]  /*0df0*/  IADD3 R11, P1, PT, R11, 0x4, RZ ;  /* 0x000000040b0b7810 */ /* 0x000fe40007f3e0ff */
[----:B------:R-:W-:Y:S02]  /*0e00*/  ISETP.NE.AND P0, PT, R10, RZ, PT ;  /* 0x000000ff0a00720c */ /* 0x000fe40003f05270 */
[----:B------:R-:W-:-:S02]  /*0e10*/  IADD3 R13, PT, PT, R13, UR6, RZ ;  /* 0x000000060d0d7c10 */ /* 0x000fc4000fffe0ff */
[----:B0-----:R-:W-:Y:S01]  /*0e20*/  IADD3.X R7, PT, PT, RZ, R7, RZ, P1, !PT ;  /* 0x00000007ff077210 */ /* 0x001fe20000ffe4ff */
[----:B-1----:R-:W-:-:S08]  /*0e30*/  FFMA R32, R5, R6, R32 ;  /* 0x0000000605207223 */ /* 0x002fd00000000020 */
[----:B------:R-:W-:Y:S05]  /*0e40*/  @P0 BRA `(.L_x_5) ;  /* 0xfffffffc00d40947 */ /* 0x000fea000383ffff */
.L_x_2:
[----:B-1----:R0:W-:Y:S01]  /*0e50*/  STS [R3], R32 ;  /* 0x0000002003007388 */ /* 0x0021e20000000800 */
[C---:B------:R-:W-:Y:S01]  /*0e60*/  ISETP.GE.U32.AND P1, PT, R2.reuse, 0x41, PT ;  /* 0x000000410200780c */ /* 0x040fe20003f26070 */
[----:B------:R-:W-:Y:S01]  /*0e70*/  UIADD3 UR4, UPT, UPT, UR4, 0x100, URZ ;  /* 0x0000010004047890 */ /* 0x000fe2000fffe0ff */
[----:B------:R-:W-:-:S03]  /*0e80*/  IADD3 R6, PT, PT, R2, -0x1, RZ ;  /* 0xffffffff02067810 */ /* 0x000fc60007ffe0ff */
[----:B------:R-:W-:Y:S01]  /*0e90*/  ULEA UR4, UR5, UR4, 0x18 ;  /* 0x0000000405047291 */ /* 0x000fe2000f8ec0ff */
[----:B------:R-:W-:-:S05]  /*0ea0*/  LOP3.LUT P0, RZ, R6, 0x40, RZ, 0xc0, !PT ;  /* 0x0000004006ff7812 */ /* 0x000fca000780c0ff */
[----:B------:R-:W-:Y:S01]  /*0eb0*/  LEA R5, R0, UR4, 0x2 ;  /* 0x0000000400057c11 */ /* 0x000fe2000f8e10ff */
[----:B------:R-:W-:-:S03]  /*0ec0*/  UMOV UR4, URZ ;  /* 0x000000ff00047c82 */ /* 0x000fc60008000000 */
[----:B------:R-:W-:Y:S01]  /*0ed0*/  LEA R4, R0, R5, 0x2 ;  /* 0x0000000500047211 */ /* 0x000fe200078e10ff */
[----:B0-----:R-:W-:Y:S06]  /*0ee0*/  @!P1 BRA `(.L_x_6) ;  /* 0x0000000400349947 */ /* 0x001fec0003800000 */
[----:B------:R-:W0:Y:S01]  /*0ef0*/  LDCU.128 UR4, c[0x0][0x380] ;  /* 0x00007000ff0477ac */ /* 0x000e220008000c00 */
[----:B------:R-:W-:Y:S01]  /*0f00*/  HFMA2 R2, -RZ, RZ, 0, 1.52587890625e-05 ;  /* 0x00000100ff027431 */ /* 0x000fe200000001ff */
[----:B------:R-:W-:Y:S02]  /*0f10*/  MOV R3, 0x0 ;  /* 0x0000000000037802 */ /* 0x000fe40000000f00 */
[----:B------:R-:W-:Y:S02]  /*0f20*/  LEA.HI R6, R6, 0x1, RZ, 0x1a ;  /* 0x0000000106067811 */ /* 0x000fe400078fd0ff */
[----:B------:R-:W-:Y:S02]  /*0f30*/  ISETP.GT.U32.AND P1, PT, R0, 0xf, PT ;  /* 0x0000000f0000780c */ /* 0x000fe40003f24070 */
[----:B------:R-:W-:Y:S01]  /*0f40*/  LOP3.LUT R6, R6, 0x7fffffe, RZ, 0xc0, !PT ;  /* 0x07fffffe06067812 */ /* 0x000fe200078ec0ff */
[----:B------:R-:W-:-:S03]  /*0f50*/  IMAD.WIDE.U32 R2, R0, 0x4, R2 ;  /* 0x0000000400027825 */ /* 0x000fc600078e0002 */
[----:B------:R-:W-:Y:S02]  /*0f60*/  IADD3 R8, PT, PT, -R6, RZ, RZ ;  /* 0x000000ff06087210 */ /* 0x000fe40007ffe1ff */
[C---:B0-----:R-:W-:Y:S02]  /*0f70*/  IADD3 R9, P2, PT, R2.reuse, UR6, RZ ;  /* 0x0000000602097c10 */ /* 0x041fe4000ff5e0ff */
[----:B------:R-:W-:Y:S01]  /*0f80*/  IADD3 R2, P3, PT, R2, UR4, RZ ;  /* 0x0000000402027c10 */ /* 0x000fe2000ff7e0ff */
[----:B------:R-:W-:Y:S01]  /*0f90*/  UMOV UR4, URZ ;  /* 0x000000ff00047c82 */ /* 0x000fe20008000000 */
[C---:B------:R-:W-:Y:S02]  /*0fa0*/  IADD3.X R7, PT, PT, R3.reuse, UR7, RZ, P2, !PT ;  /* 0x0000000703077c10 */ /* 0x040fe400097fe4ff */
[----:B------:R-:W-:-:S09]  /*0fb0*/  IADD3.X R3, PT, PT, R3, UR5, RZ, P3, !PT ;  /* 0x0000000503037c10 */ /* 0x000fd20009ffe4ff */
.L_x_7:
[----:B------:R-:W-:Y:S02]  /*0fc0*/  MOV R6, R9 ;  /* 0x0000000900067202 */ /* 0x000fe40000000f00 */
[----:B--2---:R-:W2:Y:S04]  /*0fd0*/  LDG.E R9, desc[UR8][R2.64+-0x100] ;  /* 0xffff000802097981 */ /* 0x004ea8000c1e1900 */
[----:B0-----:R-:W2:Y:S01]  /*0fe0*/  LDG.E R10, desc[UR8][R6.64+-0x100] ;  /* 0xffff0008060a7981 */ /* 0x001ea2000c1e1900 */
[C---:B------:R-:W-:Y:S02]  /*0ff0*/  ISETP.GT.U32.AND P2, PT, R0.reuse, 0x7, PT ;  /* 0x000000070000780c */ /* 0x040fe40003f44070 */
[C---:B------:R-:W-:Y:S02]  /*1000*/  ISETP.GT.U32.AND P3, PT, R0.reuse, 0x3, PT ;  /* 0x000000030000780c */ /* 0x040fe40003f64070 */
[----:B------:R-:W-:-:S02]  /*1010*/  ISETP.GT.U32.AND P4, PT, R0, 0x1, PT ;  /* 0x000000010000780c */ /* 0x000fc40003f84070 */
[----:B------:R-:W-:Y:S01]  /*1020*/  ISETP.NE.AND P5, PT, R0, RZ, PT ;  /* 0x000000ff0000720c */ /* 0x000fe20003fa5270 */
[----:B--2---:R-:W-:-:S05]  /*1030*/  FMUL R10, R9, R10 ;  /* 0x0000000a090a7220 */ /* 0x004fca0000400000 */
[----:B------:R-:W-:Y:S01]  /*1040*/  STS [R5], R10 ;  /* 0x0000000a05007388 */ /* 0x000fe20000000800 */
[----:B------:R-:W-:Y:S06]  /*1050*/  BAR.SYNC.DEFER_BLOCKING 0x0 ;  /* 0x0000000000007b1d */ /* 0x000fec0000010000 */
[----:B------:R-:W2:Y:S04]  /*1060*/  LDG.E R11, desc[UR8][R2.64] ;  /* 0x00000008020b7981 */ /* 0x000ea8000c1e1900 */
[----:B------:R-:W2:Y:S01]  /*1070*/  LDG.E R16, desc[UR8][R6.64] ;  /* 0x0000000806107981 */ /* 0x000ea2000c1e1900 */
[----:B------:R-:W-:Y:S01]  /*1080*/  IADD3 R8, PT, PT, R8, 0x2, RZ ;  /* 0x0000000208087810 */ /* 0x000fe20007ffe0ff */
[----:B------:R-:W-:-:S02]  /*1090*/  UIADD3 UR4, UPT, UPT, UR4, 0x80, URZ ;  /* 0x0000008004047890 */ /* 0x000fc4000fffe0ff */
[----:B------:R-:W-:Y:S04]  /*10a0*/  @!P1 LDS R9, [R4] ;  /* 0x0000000004099984 */ /* 0x000fe80000000800 */
[----:B------:R-:W0:Y:S02]  /*10b0*/  @!P1 LDS R12, [R4+0x4] ;  /* 0x00000400040c9984 */ /* 0x000e240000000800 */
[----:B0-----:R-:W-:-:S05]  /*10c0*/  @!P1 FADD R12, R9, R12 ;  /* 0x0000000c090c9221 */ /* 0x001fca0000000000 */
[----:B------:R-:W-:Y:S01]  /*10d0*/  @!P1 STS [R5], R12 ;  /* 0x0000000c05009388 */ /* 0x000fe20000000800 */
[----:B------:R-:W-:-:S03]  /*10e0*/  ISETP.GT.U32.AND P1, PT, R0, 0xf, PT ;  /* 0x0000000f0000780c */ /* 0x000fc60003f24070 */
[----:B------:R-:W-:Y:S04]  /*10f0*/  @!P2 LDS R9, [R4] ;  /* 0x000000000409a984 */ /* 0x000fe80000000800 */
[----:B------:R-:W0:Y:S02]  /*1100*/  @!P2 LDS R14, [R4+0x4] ;  /* 0x00000400040ea984 */ /* 0x000e240000000800 */
[----:B0-----:R-:W-:-:S05]  /*1110*/  @!P2 FADD R14, R9, R14 ;  /* 0x0000000e090ea221 */ /* 0x001fca0000000000 */
[----:B------:R-:W-:Y:S04]  /*1120*/  @!P2 STS [R5], R14 ;  /* 0x0000000e0500a388 */ /* 0x000fe80000000800 */
        /* <DEDUP_REMOVED lines=11> */
[----:B------:R-:W-:Y:S01]  /*11e0*/  @!P5 STS [R5], R14 ;  /* 0x0000000e0500d388 */ /* 0x000fe20000000800 */
[----:B--2---:R-:W-:-:S05]  /*11f0*/  FMUL R16, R11, R16 ;  /* 0x000000100b107220 */ /* 0x004fca0000400000 */
[----:B------:R-:W-:Y:S01]  /*1200*/  STS [R5], R16 ;  /* 0x0000001005007388 */ /* 0x000fe20000000800 */
[----:B------:R-:W-:Y:S06]  /*1210*/  BAR.SYNC.DEFER_BLOCKING 0x0 ;  /* 0x0000000000007b1d */ /* 0x000fec0000010000 */
        /* <DEDUP_REMOVED lines=12> */
[----:B------:R-:W-:-:S03]  /*12e0*/  IADD3 R2, P3, PT, R2, 0x200, RZ ;  /* 0x0000020002027810 */ /* 0x000fc60007f7e0ff */
[----:B------:R-:W-:Y:S01]  /*12f0*/  @!P4 LDS R9, [R4] ;  /* 0x000000000409c984 */ /* 0x000fe20000000800 */
[----:B------:R-:W-:-:S03]  /*1300*/  IADD3.X R3, PT, PT, RZ, R3, RZ, P3, !PT ;  /* 0x00000003ff037210 */ /* 0x000fc60001ffe4ff */
[----:B------:R-:W0:Y:S02]  /*1310*/  @!P4 LDS R16, [R4+0x4] ;  /* 0x000004000410c984 */ /* 0x000e240000000800 */
[----:B0-----:R-:W-:-:S05]  /*1320*/  @!P4 FADD R16, R9, R16 ;  /* 0x000000100910c221 */ /* 0x001fca0000000000 */
[----:B------:R-:W-:Y:S01]  /*1330*/  @!P4 STS [R5], R16 ;  /* 0x000000100500c388 */ /* 0x000fe20000000800 */
[----:B------:R-:W-:-:S03]  /*1340*/  ISETP.NE.AND P4, PT, R8, RZ, PT ;  /* 0x000000ff0800720c */ /* 0x000fc60003f85270 */
[----:B------:R-:W-:Y:S04]  /*1350*/  @!P5 LDS R9, [R4] ;  /* 0x000000000409d984 */ /* 0x000fe80000000800 */
[----:B------:R-:W0:Y:S02]  /*1360*/  @!P5 LDS R10, [R4+0x4] ;  /* 0x00000400040ad984 */ /* 0x000e240000000800 */
[----:B0-----:R-:W-:Y:S01]  /*1370*/  @!P5 FADD R10, R9, R10 ;  /* 0x0000000a090ad221 */ /* 0x001fe20000000000 */
[----:B------:R-:W-:-:S04]  /*1380*/  IADD3 R9, P2, PT, R6, 0x200, RZ ;  /* 0x0000020006097810 */ /* 0x000fc80007f5e0ff */
[----:B------:R0:W-:Y:S01]  /*1390*/  @!P5 STS [R5], R10 ;  /* 0x0000000a0500d388 */ /* 0x0001e20000000800 */
[----:B------:R-:W-:Y:S01]  /*13a0*/  IADD3.X R7, PT, PT, RZ, R7, RZ, P2, !PT ;  /* 0x00000007ff077210 */ /* 0x000fe200017fe4ff */
[----:B------:R-:W-:Y:S07]  /*13b0*/  @P4 BRA `(.L_x_7) ;  /* 0xfffffffc00004947 */ /* 0x000fee000383ffff */
.L_x_6:
[----:B--2---:R-:W-:Y:S05]  /*13c0*/  @P0 EXIT ;  /* 0x000000000000094d */ /* 0x004fea0003800000 */
[----:B------:R-:W1:Y:S01]  /*13d0*/  LDC.64 R2, c[0x0][0x380] ;  /* 0x0000e000ff027b82 */ /* 0x000e620000000a00 */
[----:B------:R-:W-:-:S07]  /*13e0*/  IADD3 R9, PT, PT, R0, UR4, RZ ;  /* 0x0000000400097c10 */ /* 0x000fce000fffe0ff */
[----:B------:R-:W2:Y:S01]  /*13f0*/  LDC.64 R6, c[0x0][0x388] ;  /* 0x0000e200ff067b82 */ /* 0x000ea20000000a00 */
[----:B-1----:R-:W-:-:S06]  /*1400*/  IMAD.WIDE.U32 R2, R9, 0x4, R2 ;  /* 0x0000000409027825 */ /* 0x002fcc00078e0002 */
[----:B------:R-:W3:Y:S01]  /*1410*/  LDG.E R2, desc[UR8][R2.64] ;  /* 0x0000000802027981 */ /* 0x000ee2000c1e1900 */
[----:B--2---:R-:W-:-:S06]  /*1420*/  IMAD.WIDE.U32 R6, R9, 0x4, R6 ;  /* 0x0000000409067825 */ /* 0x004fcc00078e0006 */
[----:B------:R-:W3:Y:S01]  /*1430*/  LDG.E R7, desc[UR8][R6.64] ;  /* 0x0000000806077981 */ /* 0x000ee2000c1e1900 */
[C---:B------:R-:W-:Y:S02]  /*1440*/  ISETP.GT.U32.AND P0, PT, R0.reuse, 0xf, PT ;  /* 0x0000000f0000780c */ /* 0x040fe40003f04070 */
[----:B------:R-:W-:Y:S01]  /*1450*/  ISETP.GT.U32.AND P1, PT, R0, 0x7, PT ;  /* 0x000000070000780c */ /* 0x000fe20003f24070 */
[----:B---3--:R-:W-:-:S05]  /*1460*/  FMUL R8, R2, R7 ;  /* 0x0000000702087220 */ /* 0x008fca0000400000 */
[----:B------:R-:W-:Y:S01]  /*1470*/  STS [R5], R8 ;  /* 0x0000000805007388 */ /* 0x000fe20000000800 */
[----:B------:R-:W-:Y:S06]  /*1480*/  BAR.SYNC.DEFER_BLOCKING 0x0 ;  /* 0x0000000000007b1d */ /* 0x000fec0000010000 */
[----:B------:R-:W-:Y:S04]  /*1490*/  @!P0 LDS R9, [R4] ;  /* 0x0000000004098984 */ /* 0x000fe80000000800 */
[----:B0-----:R-:W0:Y:S02]  /*14a0*/  @!P0 LDS R10, [R4+0x4] ;  /* 0x00000400040a8984 */ /* 0x001e240000000800 */
[----:B0-----:R-:W-:-:S05]  /*14b0*/  @!P0 FADD R10, R9, R10 ;  /* 0x0000000a090a8221 */ /* 0x001fca0000000000 */
[----:B------:R-:W-:Y:S04]  /*14c0*/  @!P0 STS [R5], R10 ;  /* 0x0000000a05008388 */ /* 0x000fe80000000800 */
[----:B------:R-:W-:Y:S04]  /*14d0*/  @!P1 LDS R2, [R4] ;  /* 0x0000000004029984 */ /* 0x000fe80000000800 */
[----:B------:R-:W0:Y:S01]  /*14e0*/  @!P1 LDS R3, [R4+0x4] ;  /* 0x0000040004039984 */ /* 0x000e220000000800 */
[----:B------:R-:W-:Y:S01]  /*14f0*/  ISETP.GT.U32.AND P0, PT, R0, 0x3, PT ;  /* 0x000000030000780c */ /* 0x000fe20003f04070 */
[----:B0-----:R-:W-:-:S05]  /*1500*/  @!P1 FADD R2, R2, R3 ;  /* 0x0000000302029221 */ /* 0x001fca0000000000 */
[----:B------:R-:W-:Y:S07]  /*1510*/  @!P1 STS [R5], R2 ;  /* 0x0000000205009388 */ /* 0x000fee0000000800 */
[----:B------:R-:W-:Y:S04]  /*1520*/  @!P0 LDS R3, [R4] ;  /* 0x0000000004038984 */ /* 0x000fe80000000800 */
[----:B------:R-:W0:Y:S01]  /*1530*/  @!P0 LDS R6, [R4+0x4] ;  /* 0x0000040004068984 */ /* 0x000e220000000800 */
[----:B------:R-:W-:Y:S01]  /*1540*/  ISETP.GT.U32.AND P1, PT, R0, 0x1, PT ;  /* 0x000000010000780c */ /* 0x000fe20003f24070 */
[----:B0-----:R-:W-:-:S05]  /*1550*/  @!P0 FADD R6, R3, R6 ;  /* 0x0000000603068221 */ /* 0x001fca0000000000 */
[----:B------:R-:W-:Y:S07]  /*1560*/  @!P0 STS [R5], R6 ;  /* 0x0000000605008388 */ /* 0x000fee0000000800 */
[----:B------:R-:W-:Y:S04]  /*1570*/  @!P1 LDS R3, [R4] ;  /* 0x0000000004039984 */ /* 0x000fe80000000800 */
[----:B------:R-:W0:Y:S01]  /*1580*/  @!P1 LDS R8, [R4+0x4] ;  /* 0x0000040004089984 */ /* 0x000e220000000800 */
[----:B------:R-:W-:Y:S01]  /*1590*/  ISETP.NE.AND P0, PT, R0, RZ, PT ;  /* 0x000000ff0000720c */ /* 0x000fe20003f05270 */
[----:B0-----:R-:W-:-:S05]  /*15a0*/  @!P1 FADD R8, R3, R8 ;  /* 0x0000000803089221 */ /* 0x001fca0000000000 */
[----:B------:R0:W-:Y:S07]  /*15b0*/  @!P1 STS [R5], R8 ;  /* 0x0000000805009388 */ /* 0x0001ee0000000800 */
[----:B------:R-:W-:Y:S05]  /*15c0*/  @P0 EXIT ;  /* 0x000000000000094d */ /* 0x000fea0003800000 */
[----:B------:R-:W-:Y:S04]  /*15d0*/  LDS R0, [R4] ;  /* 0x0000000004007984 */ /* 0x000fe80000000800 */
[----:B------:R-:W1:Y:S02]  /*15e0*/  LDS R3, [R4+0x4] ;  /* 0x0000040004037984 */ /* 0x000e640000000800 */
[----:B-1----:R-:W-:-:S05]  /*15f0*/  FADD R0, R0, R3 ;  /* 0x0000000300007221 */ /* 0x002fca0000000000 */
[----:B------:R-:W-:Y:S01]  /*1600*/  STS [R5], R0 ;  /* 0x0000000005007388 */ /* 0x000fe20000000800 */
[----:B------:R-:W-:Y:S05]  /*1610*/  EXIT ;  /* 0x000000000000794d */ /* 0x000fea0003800000 */
.L_x_8:
[----:B------:R-:W-:-:S00]  /*1620*/  BRA `(.L_x_8) ;  /* 0xfffffffc00fc7947 */ /* 0x000fc0000383ffff */
[----:B------:R-:W-:-:S00]  /*1630*/  NOP ;  /* 0x0000000000007918 */ /* 0x000fc00000000000 */
        /* <DEDUP_REMOVED lines=12> */
.L_x_9:


//--------------------- .nv.shared._Z14update_inversePfS_iii --------------------------
	.section	.nv.shared._Z14update_inversePfS_iii,"aw",@nobits
	.sectionflags	@""
	.align	4
.nv.shared._Z14update_inversePfS_iii:
	.zero		1536


//--------------------- .nv.shared.reserved.0     --------------------------
	.section	.nv.shared.reserved.0,"aw",@nobits
	.weak		__nv_reservedSMEM_offset_0_alias
	.size		__nv_reservedSMEM_offset_0_alias, 0, 64
	.other		__nv_reservedSMEM_offset_0_alias,@"STO_CUDA_RESERVED_SHARED STV_DEFAULT"
__nv_reservedSMEM_offset_0_alias:
	.zero		0
	.zero		64


//--------------------- .nv.constant0._Z14update_inversePfS_iii --------------------------
	.section	.nv.constant0._Z14update_inversePfS_iii,"a",@progbits
	.sectionflags	@""
	.align	4
.nv.constant0._Z14update_inversePfS_iii:
	.zero		924


//--------------------- SYMBOLS --------------------------

	.type		.nv.reservedSmem.offset0,@object
	.size		.nv.reservedSmem.offset0,0x4
	.type		.nv.reservedSmem.cap,@object
	.size		.nv.reservedSmem.cap,0x4
